	.headerflags	@"EF_CUDA_TEXMODE_UNIFIED EF_CUDA_64BIT_ADDRESS EF_CUDA_ACCELERATORS EF_CUDA_SM90 EF_CUDA_VIRTUAL_SM(EF_CUDA_SM90)"
	.elftype	@"ET_EXEC"


//--------------------- .nv.info                  --------------------------
	.section	.nv.info,"",@"SHT_CUDA_INFO"
	.align	4


	//----- nvinfo : EIATTR_REGCOUNT
	.align		4
        /*0000*/ 	.byte	0x04, 0x2f
        /*0002*/ 	.short	(.L_3 - .L_2)
	.align		4
.L_2:
        /*0004*/ 	.word	index@(triton_poi_fused__native_batch_norm_legit_no_training_leaky_relu_1)
        /*0008*/ 	.word	0x00000010


	//----- nvinfo : EIATTR_MIN_STACK_SIZE
	.align		4
.L_3:
        /*000c*/ 	.byte	0x04, 0x12
        /*000e*/ 	.short	(.L_5 - .L_4)
	.align		4
.L_4:
        /*0010*/ 	.word	index@(triton_poi_fused__native_batch_norm_legit_no_training_leaky_relu_1)
        /*0014*/ 	.word	0x00000000


	//----- nvinfo : EIATTR_FRAME_SIZE
	.align		4
.L_5:
        /*0018*/ 	.byte	0x04, 0x11
        /*001a*/ 	.short	(.L_7 - .L_6)
	.align		4
.L_6:
        /*001c*/ 	.word	index@(triton_poi_fused__native_batch_norm_legit_no_training_leaky_relu_1)
        /*0020*/ 	.word	0x00000000


	//----- nvinfo : EIATTR_MIN_STACK_SIZE
	.align		4
.L_7:
        /*0024*/ 	.byte	0x04, 0x12
        /*0026*/ 	.short	(.L_9 - .L_8)
	.align		4
.L_8:
        /*0028*/ 	.word	index@(triton_poi_fused__native_batch_norm_legit_no_training_leaky_relu_1)
        /*002c*/ 	.word	0x00000000
.L_9:


//--------------------- .nv.info.triton_poi_fused__native_batch_norm_legit_no_training_leaky_relu_1 --------------------------
	.section	.nv.info.triton_poi_fused__native_batch_norm_legit_no_training_leaky_relu_1,"",@"SHT_CUDA_INFO"
	.sectionflags	@""
	.align	4


	//----- nvinfo : EIATTR_CUDA_API_VERSION
	.align		4
        /*0000*/ 	.byte	0x04, 0x37
        /*0002*/ 	.short	(.L_11 - .L_10)
.L_10:
        /*0004*/ 	.word	0x0000007c


	//----- nvinfo : EIATTR_KPARAM_INFO
	.align		4
.L_11:
        /*0008*/ 	.byte	0x04, 0x17
        /*000a*/ 	.short	(.L_13 - .L_12)
.L_12:
        /*000c*/ 	.word	0x00000000
        /*0010*/ 	.short	0x0006
        /*0012*/ 	.short	0x0030
        /*0014*/ 	.byte	0x00, 0xf0, 0x11, 0x00


	//----- nvinfo : EIATTR_KPARAM_INFO
	.align		4
.L_13:
        /*0018*/ 	.byte	0x04, 0x17
        /*001a*/ 	.short	(.L_15 - .L_14)
.L_14:
        /*001c*/ 	.word	0x00000000
        /*0020*/ 	.short	0x0005
        /*0022*/ 	.short	0x0028
        /*0024*/ 	.byte	0x00, 0xf4, 0x21, 0x00


	//----- nvinfo : EIATTR_KPARAM_INFO
	.align		4
.L_15:
        /*0028*/ 	.byte	0x04, 0x17
        /*002a*/ 	.short	(.L_17 - .L_16)
.L_16:
        /*002c*/ 	.word	0x00000000
        /*0030*/ 	.short	0x0004
        /*0032*/ 	.short	0x0020
        /*0034*/ 	.byte	0x00, 0xf4, 0x21, 0x00


	//----- nvinfo : EIATTR_KPARAM_INFO
	.align		4
.L_17:
        /*0038*/ 	.byte	0x04, 0x17
        /*003a*/ 	.short	(.L_19 - .L_18)
.L_18:
        /*003c*/ 	.word	0x00000000
        /*0040*/ 	.short	0x0003
        /*0042*/ 	.short	0x0018
        /*0044*/ 	.byte	0x00, 0xf4, 0x21, 0x00


	//----- nvinfo : EIATTR_KPARAM_INFO
	.align		4
.L_19:
        /*0048*/ 	.byte	0x04, 0x17
        /*004a*/ 	.short	(.L_21 - .L_20)
.L_20:
        /*004c*/ 	.word	0x00000000
        /*0050*/ 	.short	0x0002
        /*0052*/ 	.short	0x0010
        /*0054*/ 	.byte	0x00, 0xf4, 0x21, 0x00


	//----- nvinfo : EIATTR_KPARAM_INFO
	.align		4
.L_21:
        /*0058*/ 	.byte	0x04, 0x17
        /*005a*/ 	.short	(.L_23 - .L_22)
.L_22:
        /*005c*/ 	.word	0x00000000
        /*0060*/ 	.short	0x0001
        /*0062*/ 	.short	0x0008
        /*0064*/ 	.byte	0x00, 0xf4, 0x21, 0x00


	//----- nvinfo : EIATTR_KPARAM_INFO
	.align		4
.L_23:
        /*0068*/ 	.byte	0x04, 0x17
        /*006a*/ 	.short	(.L_25 - .L_24)
.L_24:
        /*006c*/ 	.word	0x00000000
        /*0070*/ 	.short	0x0000
        /*0072*/ 	.short	0x0000
        /*0074*/ 	.byte	0x00, 0xf4, 0x21, 0x00


	//----- nvinfo : EIATTR_SPARSE_MMA_MASK
	.align		4
.L_25:
        /*0078*/ 	.byte	0x03, 0x50
        /*007a*/ 	.short	0x0000


	//----- nvinfo : EIATTR_MAXREG_COUNT
	.align		4
        /*007c*/ 	.byte	0x03, 0x1b
        /*007e*/ 	.short	0x00ff


	//----- nvinfo : EIATTR_EXIT_INSTR_OFFSETS
	.align		4
        /*0080*/ 	.byte	0x04, 0x1c
        /*0082*/ 	.short	(.L_27 - .L_26)


	//   ....[0]....
.L_26:
        /*0084*/ 	.word	0x00000350


	//----- nvinfo : EIATTR_REQNTID
	.align		4
.L_27:
        /*0088*/ 	.byte	0x04, 0x10
        /*008a*/ 	.short	(.L_29 - .L_28)
.L_28:
        /*008c*/ 	.word	0x00000080
        /*0090*/ 	.word	0x00000001
        /*0094*/ 	.word	0x00000001


	//----- nvinfo : EIATTR_CBANK_PARAM_SIZE
	.align		4
.L_29:
        /*0098*/ 	.byte	0x03, 0x19
        /*009a*/ 	.short	0x0034


	//----- nvinfo : EIATTR_PARAM_CBANK
	.align		4
        /*009c*/ 	.byte	0x04, 0x0a
        /*009e*/ 	.short	(.L_31 - .L_30)
	.align		4
.L_30:
        /*00a0*/ 	.word	index@(.nv.constant0.triton_poi_fused__native_batch_norm_legit_no_training_leaky_relu_1)
        /*00a4*/ 	.short	0x0210
        /*00a6*/ 	.short	0x0034


	//----- nvinfo : EIATTR_SW_WAR
	.align		4
.L_31:
        /*00a8*/ 	.byte	0x04, 0x36
        /*00aa*/ 	.short	(.L_33 - .L_32)
.L_32:
        /*00ac*/ 	.word	0x00000008
.L_33:


//--------------------- .nv.callgraph             --------------------------
	.section	.nv.callgraph,"",@"SHT_CUDA_CALLGRAPH"
	.align	4
	.sectionentsize	8
	.align		4
        /*0000*/ 	.word	0x00000000
	.align		4
        /*0004*/ 	.word	0xffffffff
	.align		4
        /*0008*/ 	.word	0x00000000
	.align		4
        /*000c*/ 	.word	0xfffffffe
	.align		4
        /*0010*/ 	.word	0x00000000
	.align		4
        /*0014*/ 	.word	0xfffffffd
	.align		4
        /*0018*/ 	.word	0x00000000
	.align		4
        /*001c*/ 	.word	0xfffffffc


//--------------------- .nv.constant4             --------------------------
	.section	.nv.constant4,"a",@progbits
	.align	8
	.align		8
.nv.constant4:
        /*0000*/ 	.dword	_$_str
	.align		8
        /*0008*/ 	.dword	_$_str_$_2


//--------------------- .text.triton_poi_fused__native_batch_norm_legit_no_training_leaky_relu_1 --------------------------
	.section	.text.triton_poi_fused__native_batch_norm_legit_no_training_leaky_relu_1,"ax",@progbits
	.align	128
        .global         triton_poi_fused__native_batch_norm_legit_no_training_leaky_relu_1
        .type           triton_poi_fused__native_batch_norm_legit_no_training_leaky_relu_1,@function
        .size           triton_poi_fused__native_batch_norm_legit_no_training_leaky_relu_1,(.L_x_1 - triton_poi_fused__native_batch_norm_legit_no_training_leaky_relu_1)
        .other          triton_poi_fused__native_batch_norm_legit_no_training_leaky_relu_1,@"STO_CUDA_ENTRY STV_DEFAULT"
triton_poi_fused__native_batch_norm_legit_no_training_leaky_relu_1:
.text.triton_poi_fused__native_batch_norm_legit_no_training_leaky_relu_1:
[----:B------:R-:W-:Y:S01]  /*0000*/  LDC R1, c[0x0][0x28] ;  /* 0x00000a00ff017b82 */ /* 0x000fe20000000800 */
[----:B------:R-:W1:Y:S07]  /*0010*/  S2R R0, SR_TID.X ;  /* 0x0000000000007919 */ /* 0x000e6e0000002100 */
[----:B------:R-:W2:Y:S01]  /*0020*/  LDC.64 R6, c[0x0][0x228] ;  /* 0x00008a00ff067b82 */ /* 0x000ea20000000a00 */
[----:B------:R-:W-:Y:S01]  /*0030*/  ULDC.64 UR4, c[0x0][0x208] ;  /* 0x0000820000047ab9 */ /* 0x000fe20000000a00 */
[----:B------:R-:W3:Y:S06]  /*0040*/  S2R R5, SR_CTAID.X ;  /* 0x0000000000057919 */ /* 0x000eec0000002500 */
[----:B------:R-:W4:Y:S08]  /*0050*/  LDC.64 R8, c[0x0][0x230] ;  /* 0x00008c00ff087b82 */ /* 0x000f300000000a00 */
[----:B------:R-:W5:Y:S01]  /*0060*/  LDC.64 R10, c[0x0][0x238] ;  /* 0x00008e00ff0a7b82 */ /* 0x000f620000000a00 */
[----:B-1----:R-:W-:-:S02]  /*0070*/  SHF.L.U32 R0, R0, 0x1, RZ ;  /* 0x0000000100007819 */ /* 0x002fc400000006ff */
[----:B---3--:R-:W-:Y:S02]  /*0080*/  SHF.R.S32.HI R3, RZ, 0x17, R5 ;  /* 0x00000017ff037819 */ /* 0x008fe40000011405 */
[----:B------:R-:W-:Y:S02]  /*0090*/  LOP3.LUT R0, R0, 0xfe, RZ, 0xc0, !PT ;  /* 0x000000fe00007812 */ /* 0x000fe400078ec0ff */
[----:B------:R-:W-:Y:S02]  /*00a0*/  SGXT R3, R3, 0x1 ;  /* 0x000000010303781a */ /* 0x000fe40000000200 */
[----:B------:R-:W-:Y:S02]  /*00b0*/  LEA R0, R5, R0, 0x8 ;  /* 0x0000000005007211 */ /* 0x000fe400078e40ff */
[----:B------:R-:W1:Y:S02]  /*00c0*/  LDC.64 R4, c[0x0][0x220] ;  /* 0x00008800ff047b82 */ /* 0x000e640000000a00 */
[----:B------:R-:W-:-:S04]  /*00d0*/  LEA.HI R3, R3, R0, RZ, 0xa ;  /* 0x0000000003037211 */ /* 0x000fc800078f50ff */
[----:B------:R-:W-:-:S04]  /*00e0*/  SHF.R.S32.HI R3, RZ, 0xa, R3 ;  /* 0x0000000aff037819 */ /* 0x000fc80000011403 */
[----:B------:R-:W-:-:S04]  /*00f0*/  LEA.HI R2, R3, R3, RZ, 0x4 ;  /* 0x0000000303027211 */ /* 0x000fc800078f20ff */
[----:B------:R-:W-:-:S04]  /*0100*/  LOP3.LUT R2, R2, 0xfffffff0, RZ, 0xc0, !PT ;  /* 0xfffffff002027812 */ /* 0x000fc800078ec0ff */
[----:B------:R-:W-:Y:S02]  /*0110*/  IADD3 R13, R3, -R2, RZ ;  /* 0x80000002030d7210 */ /* 0x000fe40007ffe0ff */
[----:B------:R-:W3:Y:S03]  /*0120*/  LDC.64 R2, c[0x0][0x218] ;  /* 0x00008600ff027b82 */ /* 0x000ee60000000a00 */
[----:B--2---:R-:W-:-:S06]  /*0130*/  IMAD.WIDE R6, R13, 0x4, R6 ;  /* 0x000000040d067825 */ /* 0x004fcc00078e0206 */
[----:B------:R-:W2:Y:S01]  /*0140*/  LDG.E.EL R6, desc[UR4][R6.64] ;  /* 0x0000000406067981 */ /* 0x000ea2000c2e1900 */
[----:B-1----:R-:W-:-:S06]  /*0150*/  IMAD.WIDE R4, R13, 0x4, R4 ;  /* 0x000000040d047825 */ /* 0x002fcc00078e0204 */
[----:B------:R-:W2:Y:S01]  /*0160*/  LDG.E.EL R4, desc[UR4][R4.64] ;  /* 0x0000000404047981 */ /* 0x000ea2000c2e1900 */
[----:B---3--:R-:W-:-:S06]  /*0170*/  IMAD.WIDE R2, R0, 0x4, R2 ;  /* 0x0000000400027825 */ /* 0x008fcc00078e0202 */
[----:B------:R-:W3:Y:S01]  /*0180*/  LDG.E.64 R2, desc[UR4][R2.64] ;  /* 0x0000000402027981 */ /* 0x000ee2000c1e1b00 */
[----:B----4-:R-:W-:-:S04]  /*0190*/  IMAD.WIDE R8, R13, 0x4, R8 ;  /* 0x000000040d087825 */ /* 0x010fc800078e0208 */
[----:B-----5:R-:W-:Y:S02]  /*01a0*/  IMAD.WIDE R10, R13, 0x4, R10 ;  /* 0x000000040d0a7825 */ /* 0x020fe400078e020a */
[----:B------:R-:W4:Y:S04]  /*01b0*/  LDG.E.EL R8, desc[UR4][R8.64] ;  /* 0x0000000408087981 */ /* 0x000f28000c2e1900 */
[----:B------:R-:W4:Y:S01]  /*01c0*/  LDG.E.EL R11, desc[UR4][R10.64] ;  /* 0x000000040a0b7981 */ /* 0x000f22000c2e1900 */
[----:B------:R-:W-:Y:S01]  /*01d0*/  HFMA2.MMA R12, -RZ, RZ, 1.625, 0 ;  /* 0x3e800000ff0c7435 */ /* 0x000fe200000001ff */
[----:B--2---:R-:W-:-:S04]  /*01e0*/  FADD R6, R6, 9.9999997473787516356e-06 ;  /* 0x3727c5ac06067421 */ /* 0x004fc80000000000 */
[----:B------:R-:W1:Y:S02]  /*01f0*/  MUFU.SQRT R7, R6 ;  /* 0x0000000600077308 */ /* 0x000e640000002000 */
[C---:B-1----:R-:W-:Y:S02]  /*0200*/  FSETP.GT.AND P0, PT, R7.reuse, 8.50705917302346158658e+37, PT ;  /* 0x7e8000000700780b */ /* 0x042fe40003f04000 */
[----:B------:R-:W-:-:S11]  /*0210*/  FSETP.GEU.AND P1, PT, R7, 1.175494350822287508e-38, PT ;  /* 0x008000000700780b */ /* 0x000fd60003f2e000 */
[----:B------:R-:W-:-:S04]  /*0220*/  @P0 FMUL R7, R7, 0.25 ;  /* 0x3e80000007070820 */ /* 0x000fc80000400000 */
[----:B------:R-:W-:-:S06]  /*0230*/  @!P1 FMUL R7, R7, 16777216 ;  /* 0x4b80000007079820 */ /* 0x000fcc0000400000 */
[----:B------:R-:W1:Y:S01]  /*0240*/  MUFU.RCP R7, R7 ;  /* 0x0000000700077308 */ /* 0x000e620000001000 */
[----:B------:R-:W-:Y:S01]  /*0250*/  FSEL R12, R12, 1, P0 ;  /* 0x3f8000000c0c7808 */ /* 0x000fe20000000000 */
[----:B---3--:R-:W-:-:S04]  /*0260*/  FADD R5, R3, -R4 ;  /* 0x8000000403057221 */ /* 0x008fc80000000000 */
[----:B------:R-:W-:Y:S01]  /*0270*/  @!P1 FMUL R12, R12, 16777216 ;  /* 0x4b8000000c0c9820 */ /* 0x000fe20000400000 */
[----:B------:R-:W-:Y:S02]  /*0280*/  FADD R4, R2, -R4 ;  /* 0x8000000402047221 */ /* 0x000fe40000000000 */
[----:B------:R-:W2:Y:S01]  /*0290*/  LDC.64 R2, c[0x0][0x210] ;  /* 0x00008400ff027b82 */ /* 0x000ea20000000a00 */
[----:B-1----:R-:W-:-:S04]  /*02a0*/  FMUL R12, R7, R12 ;  /* 0x0000000c070c7220 */ /* 0x002fc80000400000 */
[-C--:B------:R-:W-:Y:S01]  /*02b0*/  FMUL R4, R4, R12.reuse ;  /* 0x0000000c04047220 */ /* 0x080fe20000400000 */
[----:B------:R-:W-:-:S03]  /*02c0*/  FMUL R12, R5, R12 ;  /* 0x0000000c050c7220 */ /* 0x000fc60000400000 */
[C-C-:B----4-:R-:W-:Y:S01]  /*02d0*/  FFMA R4, R8.reuse, R4, R11.reuse ;  /* 0x0000000408047223 */ /* 0x150fe2000000000b */
[----:B------:R-:W-:-:S04]  /*02e0*/  FFMA R5, R8, R12, R11 ;  /* 0x0000000c08057223 */ /* 0x000fc8000000000b */
[----:B------:R-:W-:Y:S02]  /*02f0*/  FSETP.GT.AND P0, PT, R4, RZ, PT ;  /* 0x000000ff0400720b */ /* 0x000fe40003f04000 */
[----:B------:R-:W-:Y:S01]  /*0300*/  FSETP.GT.AND P1, PT, R5, RZ, PT ;  /* 0x000000ff0500720b */ /* 0x000fe20003f24000 */
[----:B--2---:R-:W-:-:S10]  /*0310*/  IMAD.WIDE R2, R0, 0x4, R2 ;  /* 0x0000000400027825 */ /* 0x004fd400078e0202 */
[----:B------:R-:W-:Y:S02]  /*0320*/  @!P0 FMUL R4, R4, 0.20000000298023223877 ;  /* 0x3e4ccccd04048820 */ /* 0x000fe40000400000 */
[----:B------:R-:W-:-:S05]  /*0330*/  @!P1 FMUL R5, R5, 0.20000000298023223877 ;  /* 0x3e4ccccd05059820 */ /* 0x000fca0000400000 */
[----:B------:R-:W-:Y:S01]  /*0340*/  STG.E.64 desc[UR4][R2.64], R4 ;  /* 0x0000000402007986 */ /* 0x000fe2000c101b04 */
[----:B------:R-:W-:Y:S05]  /*0350*/  EXIT ;  /* 0x000000000000794d */ /* 0x000fea0003800000 */
.L_x_0:
[----:B------:R-:W-:-:S00]  /*0360*/  BRA `(.L_x_0) ;  /* 0xfffffffc00fc7947 */ /* 0x000fc0000383ffff */
[----:B------:R-:W-:-:S00]  /*0370*/  NOP ;  /* 0x0000000000007918 */ /* 0x000fc00000000000 */
        /* <DEDUP_REMOVED lines=8> */
.L_x_1:


//--------------------- .nv.global.init           --------------------------
	.section	.nv.global.init,"aw",@progbits
.nv.global.init:
	.type		_$_str,@object
	.size		_$_str,(_$_str_$_2 - _$_str)
_$_str:
        /*0000*/ 	.byte	0x5f, 0x5f, 0x43, 0x55, 0x44, 0x41, 0x5f, 0x46, 0x54, 0x5a, 0x00
	.type		_$_str_$_2,@object
	.size		_$_str_$_2,(.L_1 - _$_str_$_2)
_$_str_$_2:
        /*000b*/ 	.byte	0x5f, 0x5f, 0x43, 0x55, 0x44, 0x41, 0x5f, 0x50, 0x52, 0x45, 0x43, 0x5f, 0x53, 0x51, 0x52, 0x54
        /*001b*/ 	.byte	0x00
.L_1:


//--------------------- .nv.constant0.triton_poi_fused__native_batch_norm_legit_no_training_leaky_relu_1 --------------------------
	.section	.nv.constant0.triton_poi_fused__native_batch_norm_legit_no_training_leaky_relu_1,"a",@progbits
	.sectionflags	@""
	.align	4
.nv.constant0.triton_poi_fused__native_batch_norm_legit_no_training_leaky_relu_1:
	.zero		580
